//
// Generated by NVIDIA NVVM Compiler
//
// Compiler Build ID: CL-36424714
// Cuda compilation tools, release 13.0, V13.0.88
// Based on NVVM 20.0.0
//

.version 9.0
.target sm_100
.address_size 64

	// .globl	_Z10matrix_mulPfS_S_iii
// _ZZ10matrix_mulPfS_S_iiiE5tileA has been demoted
// _ZZ10matrix_mulPfS_S_iiiE5tileB has been demoted

.visible .entry _Z10matrix_mulPfS_S_iii(
	.param .u64 .ptr .align 1 _Z10matrix_mulPfS_S_iii_param_0,
	.param .u64 .ptr .align 1 _Z10matrix_mulPfS_S_iii_param_1,
	.param .u64 .ptr .align 1 _Z10matrix_mulPfS_S_iii_param_2,
	.param .u32 _Z10matrix_mulPfS_S_iii_param_3,
	.param .u32 _Z10matrix_mulPfS_S_iii_param_4,
	.param .u32 _Z10matrix_mulPfS_S_iii_param_5
)
{
	.reg .pred 	%p<12>;
	.reg .b32 	%r<43>;
	.reg .b32 	%f<111>;
	.reg .b64 	%rd<13>;
	// demoted variable
	.shared .align 4 .b8 _ZZ10matrix_mulPfS_S_iiiE5tileA[4096];
	// demoted variable
	.shared .align 4 .b8 _ZZ10matrix_mulPfS_S_iiiE5tileB[4096];
	ld.param.u64 	%rd3, [_Z10matrix_mulPfS_S_iii_param_0];
	ld.param.u64 	%rd4, [_Z10matrix_mulPfS_S_iii_param_1];
	ld.param.u64 	%rd5, [_Z10matrix_mulPfS_S_iii_param_2];
	ld.param.u32 	%r24, [_Z10matrix_mulPfS_S_iii_param_3];
	ld.param.u32 	%r25, [_Z10matrix_mulPfS_S_iii_param_4];
	ld.param.u32 	%r26, [_Z10matrix_mulPfS_S_iii_param_5];
	mov.u32 	%r27, %ctaid.y;
	shl.b32 	%r28, %r27, 5;
	mov.u32 	%r40, %tid.y;
	add.s32 	%r2, %r28, %r40;
	mov.u32 	%r29, %ctaid.x;
	shl.b32 	%r3, %r29, 5;
	mov.u32 	%r38, %tid.x;
	add.s32 	%r5, %r3, %r38;
	setp.lt.s32 	%p1, %r25, 1;
	mov.f32 	%f110, 0f00000000;
	@%p1 bra 	$L__BB0_7;
	add.s32 	%r30, %r25, 31;
	shr.u32 	%r31, %r30, 5;
	shl.b32 	%r32, %r40, 7;
	mov.u32 	%r33, _ZZ10matrix_mulPfS_S_iiiE5tileA;
	add.s32 	%r6, %r33, %r32;
	shl.b32 	%r34, %r38, 2;
	add.s32 	%r7, %r6, %r34;
	mov.u32 	%r35, _ZZ10matrix_mulPfS_S_iiiE5tileB;
	add.s32 	%r9, %r35, %r34;
	add.s32 	%r8, %r9, %r32;
	neg.s32 	%r42, %r31;
	mad.lo.s32 	%r36, %r40, %r26, %r38;
	add.s32 	%r41, %r36, %r3;
	shl.b32 	%r12, %r26, 5;
	mad.lo.s32 	%r39, %r25, %r2, %r38;
	cvta.to.global.u64 	%rd1, %rd3;
	cvta.to.global.u64 	%rd2, %rd4;
	mov.f32 	%f110, 0f00000000;
$L__BB0_2:
	setp.ge.s32 	%p2, %r2, %r24;
	setp.ge.u32 	%p3, %r38, %r25;
	mov.f32 	%f108, 0f00000000;
	or.pred  	%p4, %p2, %p3;
	@%p4 bra 	$L__BB0_4;
	mul.wide.u32 	%rd6, %r39, 4;
	add.s64 	%rd7, %rd1, %rd6;
	ld.global.f32 	%f108, [%rd7];
$L__BB0_4:
	setp.ge.s32 	%p5, %r5, %r26;
	st.shared.f32 	[%r7], %f108;
	setp.ge.u32 	%p6, %r40, %r25;
	mov.f32 	%f109, 0f00000000;
	or.pred  	%p7, %p5, %p6;
	@%p7 bra 	$L__BB0_6;
	mul.wide.u32 	%rd8, %r41, 4;
	add.s64 	%rd9, %rd2, %rd8;
	ld.global.f32 	%f109, [%rd9];
$L__BB0_6:
	st.shared.f32 	[%r8], %f109;
	bar.sync 	0;
	ld.shared.f32 	%f12, [%r6];
	ld.shared.f32 	%f13, [%r9];
	fma.rn.f32 	%f14, %f12, %f13, %f110;
	ld.shared.f32 	%f15, [%r6+4];
	ld.shared.f32 	%f16, [%r9+128];
	fma.rn.f32 	%f17, %f15, %f16, %f14;
	ld.shared.f32 	%f18, [%r6+8];
	ld.shared.f32 	%f19, [%r9+256];
	fma.rn.f32 	%f20, %f18, %f19, %f17;
	ld.shared.f32 	%f21, [%r6+12];
	ld.shared.f32 	%f22, [%r9+384];
	fma.rn.f32 	%f23, %f21, %f22, %f20;
	ld.shared.f32 	%f24, [%r6+16];
	ld.shared.f32 	%f25, [%r9+512];
	fma.rn.f32 	%f26, %f24, %f25, %f23;
	ld.shared.f32 	%f27, [%r6+20];
	ld.shared.f32 	%f28, [%r9+640];
	fma.rn.f32 	%f29, %f27, %f28, %f26;
	ld.shared.f32 	%f30, [%r6+24];
	ld.shared.f32 	%f31, [%r9+768];
	fma.rn.f32 	%f32, %f30, %f31, %f29;
	ld.shared.f32 	%f33, [%r6+28];
	ld.shared.f32 	%f34, [%r9+896];
	fma.rn.f32 	%f35, %f33, %f34, %f32;
	ld.shared.f32 	%f36, [%r6+32];
	ld.shared.f32 	%f37, [%r9+1024];
	fma.rn.f32 	%f38, %f36, %f37, %f35;
	ld.shared.f32 	%f39, [%r6+36];
	ld.shared.f32 	%f40, [%r9+1152];
	fma.rn.f32 	%f41, %f39, %f40, %f38;
	ld.shared.f32 	%f42, [%r6+40];
	ld.shared.f32 	%f43, [%r9+1280];
	fma.rn.f32 	%f44, %f42, %f43, %f41;
	ld.shared.f32 	%f45, [%r6+44];
	ld.shared.f32 	%f46, [%r9+1408];
	fma.rn.f32 	%f47, %f45, %f46, %f44;
	ld.shared.f32 	%f48, [%r6+48];
	ld.shared.f32 	%f49, [%r9+1536];
	fma.rn.f32 	%f50, %f48, %f49, %f47;
	ld.shared.f32 	%f51, [%r6+52];
	ld.shared.f32 	%f52, [%r9+1664];
	fma.rn.f32 	%f53, %f51, %f52, %f50;
	ld.shared.f32 	%f54, [%r6+56];
	ld.shared.f32 	%f55, [%r9+1792];
	fma.rn.f32 	%f56, %f54, %f55, %f53;
	ld.shared.f32 	%f57, [%r6+60];
	ld.shared.f32 	%f58, [%r9+1920];
	fma.rn.f32 	%f59, %f57, %f58, %f56;
	ld.shared.f32 	%f60, [%r6+64];
	ld.shared.f32 	%f61, [%r9+2048];
	fma.rn.f32 	%f62, %f60, %f61, %f59;
	ld.shared.f32 	%f63, [%r6+68];
	ld.shared.f32 	%f64, [%r9+2176];
	fma.rn.f32 	%f65, %f63, %f64, %f62;
	ld.shared.f32 	%f66, [%r6+72];
	ld.shared.f32 	%f67, [%r9+2304];
	fma.rn.f32 	%f68, %f66, %f67, %f65;
	ld.shared.f32 	%f69, [%r6+76];
	ld.shared.f32 	%f70, [%r9+2432];
	fma.rn.f32 	%f71, %f69, %f70, %f68;
	ld.shared.f32 	%f72, [%r6+80];
	ld.shared.f32 	%f73, [%r9+2560];
	fma.rn.f32 	%f74, %f72, %f73, %f71;
	ld.shared.f32 	%f75, [%r6+84];
	ld.shared.f32 	%f76, [%r9+2688];
	fma.rn.f32 	%f77, %f75, %f76, %f74;
	ld.shared.f32 	%f78, [%r6+88];
	ld.shared.f32 	%f79, [%r9+2816];
	fma.rn.f32 	%f80, %f78, %f79, %f77;
	ld.shared.f32 	%f81, [%r6+92];
	ld.shared.f32 	%f82, [%r9+2944];
	fma.rn.f32 	%f83, %f81, %f82, %f80;
	ld.shared.f32 	%f84, [%r6+96];
	ld.shared.f32 	%f85, [%r9+3072];
	fma.rn.f32 	%f86, %f84, %f85, %f83;
	ld.shared.f32 	%f87, [%r6+100];
	ld.shared.f32 	%f88, [%r9+3200];
	fma.rn.f32 	%f89, %f87, %f88, %f86;
	ld.shared.f32 	%f90, [%r6+104];
	ld.shared.f32 	%f91, [%r9+3328];
	fma.rn.f32 	%f92, %f90, %f91, %f89;
	ld.shared.f32 	%f93, [%r6+108];
	ld.shared.f32 	%f94, [%r9+3456];
	fma.rn.f32 	%f95, %f93, %f94, %f92;
	ld.shared.f32 	%f96, [%r6+112];
	ld.shared.f32 	%f97, [%r9+3584];
	fma.rn.f32 	%f98, %f96, %f97, %f95;
	ld.shared.f32 	%f99, [%r6+116];
	ld.shared.f32 	%f100, [%r9+3712];
	fma.rn.f32 	%f101, %f99, %f100, %f98;
	ld.shared.f32 	%f102, [%r6+120];
	ld.shared.f32 	%f103, [%r9+3840];
	fma.rn.f32 	%f104, %f102, %f103, %f101;
	ld.shared.f32 	%f105, [%r6+124];
	ld.shared.f32 	%f106, [%r9+3968];
	fma.rn.f32 	%f110, %f105, %f106, %f104;
	add.s32 	%r42, %r42, 1;
	setp.ne.s32 	%p8, %r42, 0;
	add.s32 	%r41, %r41, %r12;
	add.s32 	%r40, %r40, 32;
	add.s32 	%r39, %r39, 32;
	add.s32 	%r38, %r38, 32;
	@%p8 bra 	$L__BB0_2;
$L__BB0_7:
	setp.ge.s32 	%p9, %r2, %r24;
	setp.ge.s32 	%p10, %r5, %r26;
	or.pred  	%p11, %p9, %p10;
	@%p11 bra 	$L__BB0_9;
	mad.lo.s32 	%r37, %r26, %r2, %r5;
	cvta.to.global.u64 	%rd10, %rd5;
	mul.wide.s32 	%rd11, %r37, 4;
	add.s64 	%rd12, %rd10, %rd11;
	st.global.f32 	[%rd12], %f110;
$L__BB0_9:
	ret;

}


// ===== COMPILED SASS (sm_100) =====

	.target	sm_100

	.elftype	@"ET_EXEC"


//--------------------- .note.nv.tkinfo           --------------------------
	.section	.note.nv.tkinfo,"",@"SHT_NOTE"
	.sectionflags	@"SHF_NOTE_NV_TKINFO"
	.tkinfo
        /*0018*/ 	.word	0x00000002
        /*0030*/ 	.string	""
        /*0030*/ 	.string	"ptxas"
        /*0030*/ 	.string	"Cuda compilation tools, release 13.0, V13.0.88"
        /*0030*/ 	.string	"Build cuda_13.0.r13.0/compiler.36424714_0"
        /*0030*/ 	.string	"-arch sm_100 -m 64 "



//--------------------- .note.nv.cuinfo           --------------------------
	.section	.note.nv.cuinfo,"",@"SHT_NOTE"
	.sectionflags	@"SHF_NOTE_NV_CUINFO"
        /*0018*/ 	.short	0x0002
        /*001a*/ 	.short	0x0064
        /*001c*/ 	.short	0x0082
	.zero		2


//--------------------- .nv.info                  --------------------------
	.section	.nv.info,"",@"SHT_CUDA_INFO"
	.align	4


	//----- nvinfo : EIATTR_REGCOUNT
	.align		4
        /*0000*/ 	.byte	0x04, 0x2f
        /*0002*/ 	.short	(.L_1 - .L_0)
	.align		4
.L_0:
        /*0004*/ 	.word	index@(_Z10matrix_mulPfS_S_iii)
        /*0008*/ 	.word	0x00000020


	//----- nvinfo : EIATTR_FRAME_SIZE
	.align		4
.L_1:
        /*000c*/ 	.byte	0x04, 0x11
        /*000e*/ 	.short	(.L_3 - .L_2)
	.align		4
.L_2:
        /*0010*/ 	.word	index@(_Z10matrix_mulPfS_S_iii)
        /*0014*/ 	.word	0x00000000


	//----- nvinfo : EIATTR_MIN_STACK_SIZE
	.align		4
.L_3:
        /*0018*/ 	.byte	0x04, 0x12
        /*001a*/ 	.short	(.L_5 - .L_4)
	.align		4
.L_4:
        /*001c*/ 	.word	index@(_Z10matrix_mulPfS_S_iii)
        /*0020*/ 	.word	0x00000000
.L_5:


//--------------------- .nv.compat                --------------------------
	.section	.nv.compat,"",@"SHT_CUDA_COMPAT_INFO"
	.align	4
        /*0000*/ 	.byte	0x02, 0x09, 0x00, 0x00, 0x02, 0x02, 0x01, 0x00, 0x02, 0x05, 0x05, 0x00, 0x03, 0x07, 0x01, 0x01
        /*0010*/ 	.byte	0x02, 0x03, 0x00, 0x00, 0x02, 0x06, 0x01, 0x00, 0x04, 0x0b, 0x08, 0x00, 0x09, 0x00, 0x00, 0x00
        /*0020*/ 	.byte	0x00, 0x00, 0x00, 0x00


//--------------------- .nv.info._Z10matrix_mulPfS_S_iii --------------------------
	.section	.nv.info._Z10matrix_mulPfS_S_iii,"",@"SHT_CUDA_INFO"
	.sectionflags	@""
	.align	4


	//----- nvinfo : EIATTR_CUDA_API_VERSION
	.align		4
        /*0000*/ 	.byte	0x04, 0x37
        /*0002*/ 	.short	(.L_7 - .L_6)
.L_6:
        /*0004*/ 	.word	0x00000082


	//----- nvinfo : EIATTR_KPARAM_INFO
	.align		4
.L_7:
        /*0008*/ 	.byte	0x04, 0x17
        /*000a*/ 	.short	(.L_9 - .L_8)
.L_8:
        /*000c*/ 	.word	0x00000000
        /*0010*/ 	.short	0x0005
        /*0012*/ 	.short	0x0020
        /*0014*/ 	.byte	0x00, 0xf0, 0x11, 0x00


	//----- nvinfo : EIATTR_KPARAM_INFO
	.align		4
.L_9:
        /*0018*/ 	.byte	0x04, 0x17
        /*001a*/ 	.short	(.L_11 - .L_10)
.L_10:
        /*001c*/ 	.word	0x00000000
        /*0020*/ 	.short	0x0004
        /*0022*/ 	.short	0x001c
        /*0024*/ 	.byte	0x00, 0xf0, 0x11, 0x00


	//----- nvinfo : EIATTR_KPARAM_INFO
	.align		4
.L_11:
        /*0028*/ 	.byte	0x04, 0x17
        /*002a*/ 	.short	(.L_13 - .L_12)
.L_12:
        /*002c*/ 	.word	0x00000000
        /*0030*/ 	.short	0x0003
        /*0032*/ 	.short	0x0018
        /*0034*/ 	.byte	0x00, 0xf0, 0x11, 0x00


	//----- nvinfo : EIATTR_KPARAM_INFO
	.align		4
.L_13:
        /*0038*/ 	.byte	0x04, 0x17
        /*003a*/ 	.short	(.L_15 - .L_14)
.L_14:
        /*003c*/ 	.word	0x00000000
        /*0040*/ 	.short	0x0002
        /*0042*/ 	.short	0x0010
        /*0044*/ 	.byte	0x00, 0xf5, 0x21, 0x00


	//----- nvinfo : EIATTR_KPARAM_INFO
	.align		4
.L_15:
        /*0048*/ 	.byte	0x04, 0x17
        /*004a*/ 	.short	(.L_17 - .L_16)
.L_16:
        /*004c*/ 	.word	0x00000000
        /*0050*/ 	.short	0x0001
        /*0052*/ 	.short	0x0008
        /*0054*/ 	.byte	0x00, 0xf5, 0x21, 0x00


	//----- nvinfo : EIATTR_KPARAM_INFO
	.align		4
.L_17:
        /*0058*/ 	.byte	0x04, 0x17
        /*005a*/ 	.short	(.L_19 - .L_18)
.L_18:
        /*005c*/ 	.word	0x00000000
        /*0060*/ 	.short	0x0000
        /*0062*/ 	.short	0x0000
        /*0064*/ 	.byte	0x00, 0xf5, 0x21, 0x00


	//----- nvinfo : EIATTR_SPARSE_MMA_MASK
	.align		4
.L_19:
        /*0068*/ 	.byte	0x03, 0x50
        /*006a*/ 	.short	0x0000


	//----- nvinfo : EIATTR_MAXREG_COUNT
	.align		4
        /*006c*/ 	.byte	0x03, 0x1b
        /*006e*/ 	.short	0x00ff


	//----- nvinfo : EIATTR_NUM_BARRIERS
	.align		4
        /*0070*/ 	.byte	0x02, 0x4c
        /*0072*/ 	.byte	0x01
	.zero		1


	//----- nvinfo : EIATTR_MERCURY_ISA_VERSION
	.align		4
        /*0074*/ 	.byte	0x03, 0x5f
        /*0076*/ 	.short	0x0101


	//----- nvinfo : EIATTR_VRC_CTA_INIT_COUNT
	.align		4
        /*0078*/ 	.byte	0x02, 0x4a
	.zero		1
	.zero		1


	//----- nvinfo : EIATTR_EXIT_INSTR_OFFSETS
	.align		4
        /*007c*/ 	.byte	0x04, 0x1c
        /*007e*/ 	.short	(.L_21 - .L_20)


	//   ....[0]....
.L_20:
        /*0080*/ 	.word	0x00000810


	//   ....[1]....
        /*0084*/ 	.word	0x00000860


	//----- nvinfo : EIATTR_CBANK_PARAM_SIZE
	.align		4
.L_21:
        /*0088*/ 	.byte	0x03, 0x19
        /*008a*/ 	.short	0x0024


	//----- nvinfo : EIATTR_PARAM_CBANK
	.align		4
        /*008c*/ 	.byte	0x04, 0x0a
        /*008e*/ 	.short	(.L_23 - .L_22)
	.align		4
.L_22:
        /*0090*/ 	.word	index@(.nv.constant0._Z10matrix_mulPfS_S_iii)
        /*0094*/ 	.short	0x0380
        /*0096*/ 	.short	0x0024


	//----- nvinfo : EIATTR_SW_WAR
	.align		4
.L_23:
        /*0098*/ 	.byte	0x04, 0x36
        /*009a*/ 	.short	(.L_25 - .L_24)
.L_24:
        /*009c*/ 	.word	0x00000008
.L_25:


//--------------------- .nv.callgraph             --------------------------
	.section	.nv.callgraph,"",@"SHT_CUDA_CALLGRAPH"
	.align	4
	.sectionentsize	8
	.align		4
        /*0000*/ 	.word	0x00000000
	.align		4
        /*0004*/ 	.word	0xffffffff
	.align		4
        /*0008*/ 	.word	0x00000000
	.align		4
        /*000c*/ 	.word	0xfffffffe
	.align		4
        /*0010*/ 	.word	0x00000000
	.align		4
        /*0014*/ 	.word	0xfffffffd
	.align		4
        /*0018*/ 	.word	0x00000000
	.align		4
        /*001c*/ 	.word	0xfffffffc


//--------------------- .text._Z10matrix_mulPfS_S_iii --------------------------
	.section	.text._Z10matrix_mulPfS_S_iii,"ax",@progbits
	.align	128
        .global         _Z10matrix_mulPfS_S_iii
        .type           _Z10matrix_mulPfS_S_iii,@function
        .size           _Z10matrix_mulPfS_S_iii,(.L_x_3 - _Z10matrix_mulPfS_S_iii)
        .other          _Z10matrix_mulPfS_S_iii,@"STO_CUDA_ENTRY STV_DEFAULT"
_Z10matrix_mulPfS_S_iii:
.text._Z10matrix_mulPfS_S_iii:
[----:B------:R-:W-:Y:S01]  /*0000*/  LDC R1, c[0x0][0x37c] ;  /* 0x0000df00ff017b82 */ /* 0x000fe20000000800 */
[----:B------:R-:W0:Y:S01]  /*0010*/  S2R R18, SR_CTAID.Y ;  /* 0x0000000000127919 */ /* 0x000e220000002600 */
[----:B------:R-:W1:Y:S01]  /*0020*/  LDCU UR10, c[0x0][0x39c] ;  /* 0x00007380ff0a77ac */ /* 0x000e620008000800 */
[----:B------:R-:W-:Y:S01]  /*0030*/  HFMA2 R21, -RZ, RZ, 0, 0 ;  /* 0x00000000ff157431 */ /* 0x000fe200000001ff */
[----:B------:R-:W0:Y:S01]  /*0040*/  S2R R17, SR_TID.Y ;  /* 0x0000000000117919 */ /* 0x000e220000002200 */
[----:B------:R-:W2:Y:S01]  /*0050*/  LDCU UR14, c[0x0][0x3a0] ;  /* 0x00007400ff0e77ac */ /* 0x000ea20008000800 */
[----:B------:R-:W3:Y:S01]  /*0060*/  S2R R2, SR_CTAID.X ;  /* 0x0000000000027919 */ /* 0x000ee20000002500 */
[----:B------:R-:W4:Y:S01]  /*0070*/  LDCU.64 UR8, c[0x0][0x358] ;  /* 0x00006b00ff0877ac */ /* 0x000f220008000a00 */
[----:B------:R-:W3:Y:S01]  /*0080*/  S2R R16, SR_TID.X ;  /* 0x0000000000107919 */ /* 0x000ee20000002100 */
[----:B-1----:R-:W-:Y:S01]  /*0090*/  UISETP.GE.AND UP0, UPT, UR10, 0x1, UPT ;  /* 0x000000010a00788c */ /* 0x002fe2000bf06270 */
[----:B0-----:R-:W-:-:S02]  /*00a0*/  LEA R18, R18, R17, 0x5 ;  /* 0x0000001112127211 */ /* 0x001fc400078e28ff */
[----:B---3--:R-:W-:-:S06]  /*00b0*/  LEA R19, R2, R16, 0x5 ;  /* 0x0000001002137211 */ /* 0x008fcc00078e28ff */
[----:B--2-4-:R-:W-:Y:S05]  /*00c0*/  BRA.U !UP0, `(.L_x_0) ;  /* 0x0000000508c47547 */ /* 0x014fea000b800000 */
[----:B------:R-:W0:Y:S01]  /*00d0*/  S2UR UR7, SR_CgaCtaId ;  /* 0x00000000000779c3 */ /* 0x000e220000008800 */
[----:B------:R-:W1:Y:S01]  /*00e0*/  LDCU UR11, c[0x0][0x3a0] ;  /* 0x00007400ff0b77ac */ /* 0x000e620008000800 */
[----:B------:R-:W-:Y:S01]  /*00f0*/  MOV R21, RZ ;  /* 0x000000ff00157202 */ /* 0x000fe20000000f00 */
[----:B------:R-:W-:Y:S01]  /*0100*/  IMAD R6, R18, UR10, R16 ;  /* 0x0000000a12067c24 */ /* 0x000fe2000f8e0210 */
[----:B------:R-:W-:Y:S01]  /*0110*/  UMOV UR5, 0x400 ;  /* 0x0000040000057882 */ /* 0x000fe20000000000 */
[----:B------:R-:W-:-:S03]  /*0120*/  UIADD3 UR4, UPT, UPT, UR10, 0x1f, URZ ;  /* 0x0000001f0a047890 */ /* 0x000fc6000fffe0ff */
[----:B------:R-:W2:Y:S01]  /*0130*/  LDC R0, c[0x0][0x3a0] ;  /* 0x0000e800ff007b82 */ /* 0x000ea20000000800 */
[----:B------:R-:W-:Y:S02]  /*0140*/  UIADD3 UR6, UPT, UPT, UR5, 0x1000, URZ ;  /* 0x0000100005067890 */ /* 0x000fe4000fffe0ff */
[----:B------:R-:W-:Y:S01]  /*0150*/  USHF.R.U32.HI UR4, URZ, 0x5, UR4 ;  /* 0x00000005ff047899 */ /* 0x000fe20008011604 */
[----:B------:R-:W3:Y:S03]  /*0160*/  LDCU.64 UR12, c[0x0][0x398] ;  /* 0x00007300ff0c77ac */ /* 0x000ee60008000a00 */
[----:B------:R-:W-:Y:S01]  /*0170*/  UIADD3 UR4, UPT, UPT, -UR4, URZ, URZ ;  /* 0x000000ff04047290 */ /* 0x000fe2000fffe1ff */
[----:B-1----:R-:W-:Y:S01]  /*0180*/  IMAD R7, R17, UR11, R16 ;  /* 0x0000000b11077c24 */ /* 0x002fe2000f8e0210 */
[----:B0-----:R-:W-:-:S04]  /*0190*/  ULEA UR5, UR7, UR5, 0x18 ;  /* 0x0000000507057291 */ /* 0x001fc8000f8ec0ff */
[----:B------:R-:W-:Y:S01]  /*01a0*/  LEA R7, R2, R7, 0x5 ;  /* 0x0000000702077211 */ /* 0x000fe200078e28ff */
[----:B------:R-:W-:Y:S01]  /*01b0*/  ULEA UR6, UR7, UR6, 0x18 ;  /* 0x0000000607067291 */ /* 0x000fe2000f8ec0ff */
[----:B------:R-:W-:-:S05]  /*01c0*/  LEA R5, R17, UR5, 0x7 ;  /* 0x0000000511057c11 */ /* 0x000fca000f8e38ff */
[C---:B------:R-:W-:Y:S02]  /*01d0*/  LEA R3, R16.reuse, UR6, 0x2 ;  /* 0x0000000610037c11 */ /* 0x040fe4000f8e10ff */
[----:B------:R-:W-:Y:S02]  /*01e0*/  LEA R4, R16, R5, 0x2 ;  /* 0x0000000510047211 */ /* 0x000fe400078e10ff */
[----:B---3--:R-:W-:-:S07]  /*01f0*/  LEA R2, R17, R3, 0x7 ;  /* 0x0000000311027211 */ /* 0x008fce00078e38ff */
.L_x_1:
[----:B------:R-:W-:Y:S01]  /*0200*/  ISETP.GE.U32.AND P1, PT, R16, UR13, PT ;  /* 0x0000000d10007c0c */ /* 0x000fe2000bf26070 */
[----:B------:R-:W-:Y:S01]  /*0210*/  HFMA2 R24, -RZ, RZ, 0, 0 ;  /* 0x00000000ff187431 */ /* 0x000fe200000001ff */
[----:B------:R-:W-:Y:S02]  /*0220*/  ISETP.GE.U32.AND P0, PT, R17, UR13, PT ;  /* 0x0000000d11007c0c */ /* 0x000fe4000bf06070 */
[----:B------:R-:W-:Y:S02]  /*0230*/  ISETP.GE.OR P1, PT, R18, UR12, P1 ;  /* 0x0000000c12007c0c */ /* 0x000fe40008f26670 */
[----:B--2---:R-:W-:Y:S02]  /*0240*/  ISETP.GE.OR P0, PT, R19, R0, P0 ;  /* 0x000000001300720c */ /* 0x004fe40000706670 */
[----:B------:R-:W-:-:S09]  /*0250*/  MOV R29, RZ ;  /* 0x000000ff001d7202 */ /* 0x000fd20000000f00 */
[----:B------:R-:W0:Y:S08]  /*0260*/  @!P1 LDC.64 R10, c[0x0][0x380] ;  /* 0x0000e000ff0a9b82 */ /* 0x000e300000000a00 */
[----:B------:R-:W1:Y:S01]  /*0270*/  @!P0 LDC.64 R8, c[0x0][0x388] ;  /* 0x0000e200ff088b82 */ /* 0x000e620000000a00 */
[----:B0-----:R-:W-:-:S05]  /*0280*/  @!P1 IMAD.WIDE.U32 R10, R6, 0x4, R10 ;  /* 0x00000004060a9825 */ /* 0x001fca00078e000a */
[----:B------:R-:W2:Y:S01]  /*0290*/  @!P1 LDG.E R29, desc[UR8][R10.64] ;  /* 0x000000080a1d9981 */ /* 0x000ea2000c1e1900 */
[----:B-1----:R-:W-:-:S05]  /*02a0*/  @!P0 IMAD.WIDE.U32 R22, R7, 0x4, R8 ;  /* 0x0000000407168825 */ /* 0x002fca00078e0008 */
[----:B------:R-:W3:Y:S01]  /*02b0*/  @!P0 LDG.E R24, desc[UR8][R22.64] ;  /* 0x0000000816188981 */ /* 0x000ee2000c1e1900 */
[----:B------:R-:W-:-:S04]  /*02c0*/  UIADD3 UR4, UPT, UPT, UR4, 0x1, URZ ;  /* 0x0000000104047890 */ /* 0x000fc8000fffe0ff */
[----:B------:R-:W-:Y:S01]  /*02d0*/  UISETP.NE.AND UP0, UPT, UR4, URZ, UPT ;  /* 0x000000ff0400728c */ /* 0x000fe2000bf05270 */
[----:B------:R-:W-:Y:S01]  /*02e0*/  IADD3 R17, PT, PT, R17, 0x20, RZ ;  /* 0x0000002011117810 */ /* 0x000fe20007ffe0ff */
[----:B--2---:R-:W-:Y:S04]  /*02f0*/  STS [R4], R29 ;  /* 0x0000001d04007388 */ /* 0x004fe80000000800 */
[----:B---3--:R-:W-:Y:S01]  /*0300*/  STS [R2], R24 ;  /* 0x0000001802007388 */ /* 0x008fe20000000800 */
[----:B------:R-:W-:Y:S06]  /*0310*/  BAR.SYNC.DEFER_BLOCKING 0x0 ;  /* 0x0000000000007b1d */ /* 0x000fec0000010000 */
[----:B------:R-:W-:Y:S04]  /*0320*/  LDS R28, [R3] ;  /* 0x00000000031c7984 */ /* 0x000fe80000000800 */
[----:B------:R-:W0:Y:S04]  /*0330*/  LDS.128 R12, [R5] ;  /* 0x00000000050c7984 */ /* 0x000e280000000c00 */
[----:B------:R-:W1:Y:S04]  /*0340*/  LDS R23, [R3+0x80] ;  /* 0x0000800003177984 */ /* 0x000e680000000800 */
[----:B------:R-:W2:Y:S04]  /*0350*/  LDS R27, [R3+0x100] ;  /* 0x00010000031b7984 */ /* 0x000ea80000000800 */
[----:B------:R-:W3:Y:S04]  /*0360*/  LDS R26, [R3+0x180] ;  /* 0x00018000031a7984 */ /* 0x000ee80000000800 */
[----:B------:R-:W-:Y:S04]  /*0370*/  LDS R25, [R3+0x200] ;  /* 0x0002000003197984 */ /* 0x000fe80000000800 */
[----:B------:R-:W4:Y:S04]  /*0380*/  LDS.128 R8, [R5+0x10] ;  /* 0x0000100005087984 */ /* 0x000f280000000c00 */
[----:B------:R-:W5:Y:S04]  /*0390*/  LDS R20, [R3+0x280] ;  /* 0x0002800003147984 */ /* 0x000f680000000800 */
[----:B------:R-:W-:Y:S04]  /*03a0*/  LDS R24, [R3+0x380] ;  /* 0x0003800003187984 */ /* 0x000fe80000000800 */
[----:B------:R-:W-:Y:S01]  /*03b0*/  LDS R22, [R3+0x480] ;  /* 0x0004800003167984 */ /* 0x000fe20000000800 */
[----:B0-----:R-:W-:-:S03]  /*03c0*/  FFMA R12, R12, R28, R21 ;  /* 0x0000001c0c0c7223 */ /* 0x001fc60000000015 */
[----:B------:R-:W0:Y:S01]  /*03d0*/  LDS R21, [R3+0x300] ;  /* 0x0003000003157984 */ /* 0x000e220000000800 */
[----:B-1----:R-:W-:-:S03]  /*03e0*/  FFMA R12, R23, R13, R12 ;  /* 0x0000000d170c7223 */ /* 0x002fc6000000000c */
[----:B------:R-:W-:Y:S01]  /*03f0*/  LDS R23, [R3+0x400] ;  /* 0x0004000003177984 */ /* 0x000fe20000000800 */
[----:B--2---:R-:W-:-:S04]  /*0400*/  FFMA R27, R27, R14, R12 ;  /* 0x0000000e1b1b7223 */ /* 0x004fc8000000000c */
[----:B---3--:R-:W-:Y:S02]  /*0410*/  FFMA R27, R26, R15, R27 ;  /* 0x0000000f1a1b7223 */ /* 0x008fe4000000001b */
[----:B------:R-:W1:Y:S04]  /*0420*/  LDS.128 R12, [R5+0x20] ;  /* 0x00002000050c7984 */ /* 0x000e680000000c00 */
[----:B------:R-:W-:Y:S01]  /*0430*/  LDS R26, [R3+0x580] ;  /* 0x00058000031a7984 */ /* 0x000fe20000000800 */
[----:B----4-:R-:W-:-:S03]  /*0440*/  FFMA R27, R8, R25, R27 ;  /* 0x00000019081b7223 */ /* 0x010fc6000000001b */
[----:B------:R-:W2:Y:S01]  /*0450*/  LDS R25, [R3+0x500] ;  /* 0x0005000003197984 */ /* 0x000ea20000000800 */
[----:B-----5:R-:W-:-:S04]  /*0460*/  FFMA R20, R20, R9, R27 ;  /* 0x0000000914147223 */ /* 0x020fc8000000001b */
[----:B0-----:R-:W-:Y:S02]  /*0470*/  FFMA R21, R21, R10, R20 ;  /* 0x0000000a15157223 */ /* 0x001fe40000000014 */
[----:B------:R-:W-:Y:S02]  /*0480*/  LDS R20, [R3+0x680] ;  /* 0x0006800003147984 */ /* 0x000fe40000000800 */
[----:B------:R-:W-:Y:S02]  /*0490*/  FFMA R27, R24, R11, R21 ;  /* 0x0000000b181b7223 */ /* 0x000fe40000000015 */
[----:B------:R-:W-:Y:S04]  /*04a0*/  LDS R21, [R3+0x600] ;  /* 0x0006000003157984 */ /* 0x000fe80000000800 */
[----:B------:R-:W0:Y:S01]  /*04b0*/  LDS.128 R8, [R5+0x30] ;  /* 0x0000300005087984 */ /* 0x000e220000000c00 */
[----:B-1----:R-:W-:-:S03]  /*04c0*/  FFMA R27, R12, R23, R27 ;  /* 0x000000170c1b7223 */ /* 0x002fc6000000001b */
[----:B------:R-:W1:Y:S01]  /*04d0*/  LDS R23, [R3+0x700] ;  /* 0x0007000003177984 */ /* 0x000e620000000800 */
[----:B------:R-:W-:-:S03]  /*04e0*/  FFMA R22, R22, R13, R27 ;  /* 0x0000000d16167223 */ /* 0x000fc6000000001b */
[----:B------:R-:W3:Y:S01]  /*04f0*/  LDS R24, [R3+0x780] ;  /* 0x0007800003187984 */ /* 0x000ee20000000800 */
[----:B--2---:R-:W-:-:S03]  /*0500*/  FFMA R25, R25, R14, R22 ;  /* 0x0000000e19197223 */ /* 0x004fc60000000016 */
[----:B------:R-:W-:Y:S01]  /*0510*/  LDS R22, [R3+0x880] ;  /* 0x0008800003167984 */ /* 0x000fe20000000800 */
[----:B------:R-:W-:-:S03]  /*0520*/  FFMA R27, R26, R15, R25 ;  /* 0x0000000f1a1b7223 */ /* 0x000fc60000000019 */
[----:B------:R-:W-:Y:S04]  /*0530*/  LDS R25, [R3+0x800] ;  /* 0x0008000003197984 */ /* 0x000fe80000000800 */
[----:B------:R-:W2:Y:S04]  /*0540*/  LDS.128 R12, [R5+0x40] ;  /* 0x00004000050c7984 */ /* 0x000ea80000000c00 */
[----:B------:R-:W-:Y:S01]  /*0550*/  LDS R26, [R3+0x980] ;  /* 0x00098000031a7984 */ /* 0x000fe20000000800 */
[----:B0-----:R-:W-:-:S03]  /*0560*/  FFMA R27, R8, R21, R27 ;  /* 0x00000015081b7223 */ /* 0x001fc6000000001b */
[----:B------:R-:W0:Y:S01]  /*0570*/  LDS R21, [R3+0x900] ;  /* 0x0009000003157984 */ /* 0x000e220000000800 */
[----:B------:R-:W-:-:S04]  /*0580*/  FFMA R20, R20, R9, R27 ;  /* 0x0000000914147223 */ /* 0x000fc8000000001b */
[----:B-1----:R-:W-:Y:S02]  /*0590*/  FFMA R23, R23, R10, R20 ;  /* 0x0000000a17177223 */ /* 0x002fe40000000014 */
[----:B------:R-:W-:Y:S02]  /*05a0*/  LDS R20, [R3+0xa80] ;  /* 0x000a800003147984 */ /* 0x000fe40000000800 */
[----:B---3--:R-:W-:Y:S02]  /*05b0*/  FFMA R27, R24, R11, R23 ;  /* 0x0000000b181b7223 */ /* 0x008fe40000000017 */
[----:B------:R-:W-:Y:S04]  /*05c0*/  LDS R23, [R3+0xa00] ;  /* 0x000a000003177984 */ /* 0x000fe80000000800 */
[----:B------:R-:W1:Y:S01]  /*05d0*/  LDS.128 R8, [R5+0x50] ;  /* 0x0000500005087984 */ /* 0x000e620000000c00 */
[----:B--2---:R-:W-:-:S03]  /*05e0*/  FFMA R27, R12, R25, R27 ;  /* 0x000000190c1b7223 */ /* 0x004fc6000000001b */
[----:B------:R-:W2:Y:S01]  /*05f0*/  LDS R25, [R3+0xb00] ;  /* 0x000b000003197984 */ /* 0x000ea20000000800 */
[----:B------:R-:W-:-:S03]  /*0600*/  FFMA R12, R22, R13, R27 ;  /* 0x0000000d160c7223 */ /* 0x000fc6000000001b */
[----:B------:R-:W3:Y:S04]  /*0610*/  LDS R22, [R3+0xb80] ;  /* 0x000b800003167984 */ /* 0x000ee80000000800 */
[----:B------:R-:W-:Y:S01]  /*0620*/  LDS R24, [R3+0xc80] ;  /* 0x000c800003187984 */ /* 0x000fe20000000800 */
[----:B0-----:R-:W-:-:S04]  /*0630*/  FFMA R21, R21, R14, R12 ;  /* 0x0000000e15157223 */ /* 0x001fc8000000000c */
[----:B------:R-:W-:Y:S02]  /*0640*/  FFMA R27, R26, R15, R21 ;  /* 0x0000000f1a1b7223 */ /* 0x000fe40000000015 */
[----:B------:R-:W-:Y:S04]  /*0650*/  LDS R21, [R3+0xc00] ;  /* 0x000c000003157984 */ /* 0x000fe80000000800 */
[----:B------:R-:W0:Y:S01]  /*0660*/  LDS.128 R12, [R5+0x60] ;  /* 0x00006000050c7984 */ /* 0x000e220000000c00 */
[----:B-1----:R-:W-:-:S04]  /*0670*/  FFMA R23, R8, R23, R27 ;  /* 0x0000001708177223 */ /* 0x002fc8000000001b */
[----:B------:R-:W-:Y:S02]  /*0680*/  FFMA R20, R20, R9, R23 ;  /* 0x0000000914147223 */ /* 0x000fe40000000017 */
[----:B------:R-:W1:Y:S02]  /*0690*/  LDS R23, [R3+0xd00] ;  /* 0x000d000003177984 */ /* 0x000e640000000800 */
[----:B--2---:R-:W-:Y:S02]  /*06a0*/  FFMA R25, R25, R10, R20 ;  /* 0x0000000a19197223 */ /* 0x004fe40000000014 */
[----:B------:R-:W2:Y:S02]  /*06b0*/  LDS R20, [R3+0xd80] ;  /* 0x000d800003147984 */ /* 0x000ea40000000800 */
[----:B---3--:R-:W-:Y:S02]  /*06c0*/  FFMA R27, R22, R11, R25 ;  /* 0x0000000b161b7223 */ /* 0x008fe40000000019 */
[----:B------:R-:W-:Y:S04]  /*06d0*/  LDS R25, [R3+0xe00] ;  /* 0x000e000003197984 */ /* 0x000fe80000000800 */
[----:B------:R-:W3:Y:S04]  /*06e0*/  LDS.128 R8, [R5+0x70] ;  /* 0x0000700005087984 */ /* 0x000ee80000000c00 */
[----:B------:R-:W4:Y:S01]  /*06f0*/  LDS R22, [R3+0xe80] ;  /* 0x000e800003167984 */ /* 0x000f220000000800 */
[----:B0-----:R-:W-:-:S03]  /*0700*/  FFMA R27, R12, R21, R27 ;  /* 0x000000150c1b7223 */ /* 0x001fc6000000001b */
[----:B------:R-:W0:Y:S04]  /*0710*/  LDS R21, [R3+0xf00] ;  /* 0x000f000003157984 */ /* 0x000e280000000800 */
[----:B------:R-:W5:Y:S01]  /*0720*/  LDS R12, [R3+0xf80] ;  /* 0x000f8000030c7984 */ /* 0x000f620000000800 */
[----:B------:R-:W-:-:S04]  /*0730*/  FFMA R24, R24, R13, R27 ;  /* 0x0000000d18187223 */ /* 0x000fc8000000001b */
[----:B-1----:R-:W-:-:S04]  /*0740*/  FFMA R23, R23, R14, R24 ;  /* 0x0000000e17177223 */ /* 0x002fc80000000018 */
[----:B--2---:R-:W-:-:S04]  /*0750*/  FFMA R15, R20, R15, R23 ;  /* 0x0000000f140f7223 */ /* 0x004fc80000000017 */
[----:B---3--:R-:W-:-:S04]  /*0760*/  FFMA R15, R8, R25, R15 ;  /* 0x00000019080f7223 */ /* 0x008fc8000000000f */
[----:B----4-:R-:W-:Y:S01]  /*0770*/  FFMA R22, R22, R9, R15 ;  /* 0x0000000916167223 */ /* 0x010fe2000000000f */
[----:B------:R-:W-:Y:S02]  /*0780*/  IADD3 R16, PT, PT, R16, 0x20, RZ ;  /* 0x0000002010107810 */ /* 0x000fe40007ffe0ff */
[----:B------:R-:W-:Y:S02]  /*0790*/  IADD3 R6, PT, PT, R6, 0x20, RZ ;  /* 0x0000002006067810 */ /* 0x000fe40007ffe0ff */
[----:B------:R-:W-:Y:S01]  /*07a0*/  LEA R7, R0, R7, 0x5 ;  /* 0x0000000700077211 */ /* 0x000fe200078e28ff */
[----:B0-----:R-:W-:-:S04]  /*07b0*/  FFMA R21, R21, R10, R22 ;  /* 0x0000000a15157223 */ /* 0x001fc80000000016 */
[----:B-----5:R-:W-:Y:S01]  /*07c0*/  FFMA R21, R12, R11, R21 ;  /* 0x0000000b0c157223 */ /* 0x020fe20000000015 */
[----:B------:R-:W-:Y:S06]  /*07d0*/  BRA.U UP0, `(.L_x_1) ;  /* 0xfffffff900887547 */ /* 0x000fec000b83ffff */
.L_x_0:
[----:B------:R-:W0:Y:S01]  /*07e0*/  LDCU UR4, c[0x0][0x398] ;  /* 0x00007300ff0477ac */ /* 0x000e220008000800 */
[----:B------:R-:W-:-:S04]  /*07f0*/  ISETP.GE.AND P0, PT, R19, UR14, PT ;  /* 0x0000000e13007c0c */ /* 0x000fc8000bf06270 */
[----:B0-----:R-:W-:-:S13]  /*0800*/  ISETP.GE.OR P0, PT, R18, UR4, P0 ;  /* 0x0000000412007c0c */ /* 0x001fda0008706670 */
[----:B------:R-:W-:Y:S05]  /*0810*/  @P0 EXIT ;  /* 0x000000000000094d */ /* 0x000fea0003800000 */
[----:B------:R-:W0:Y:S01]  /*0820*/  LDC.64 R2, c[0x0][0x390] ;  /* 0x0000e400ff027b82 */ /* 0x000e220000000a00 */
[----:B------:R-:W-:-:S04]  /*0830*/  IMAD R19, R18, UR14, R19 ;  /* 0x0000000e12137c24 */ /* 0x000fc8000f8e0213 */
[----:B0-----:R-:W-:-:S05]  /*0840*/  IMAD.WIDE R2, R19, 0x4, R2 ;  /* 0x0000000413027825 */ /* 0x001fca00078e0202 */
[----:B------:R-:W-:Y:S01]  /*0850*/  STG.E desc[UR8][R2.64], R21 ;  /* 0x0000001502007986 */ /* 0x000fe2000c101908 */
[----:B------:R-:W-:Y:S05]  /*0860*/  EXIT ;  /* 0x000000000000794d */ /* 0x000fea0003800000 */
.L_x_2:
[----:B------:R-:W-:-:S00]  /*0870*/  BRA `(.L_x_2) ;  /* 0xfffffffc00fc7947 */ /* 0x000fc0000383ffff */
[----:B------:R-:W-:-:S00]  /*0880*/  NOP ;  /* 0x0000000000007918 */ /* 0x000fc00000000000 */
[----:B------:R-:W-:-:S00]  /*0890*/  NOP ;  /* 0x0000000000007918 */ /* 0x000fc00000000000 */
[----:B------:R-:W-:-:S00]  /*08a0*/  NOP ;  /* 0x0000000000007918 */ /* 0x000fc00000000000 */
[----:B------:R-:W-:-:S00]  /*08b0*/  NOP ;  /* 0x0000000000007918 */ /* 0x000fc00000000000 */
[----:B------:R-:W-:-:S00]  /*08c0*/  NOP ;  /* 0x0000000000007918 */ /* 0x000fc00000000000 */
[----:B------:R-:W-:-:S00]  /*08d0*/  NOP ;  /* 0x0000000000007918 */ /* 0x000fc00000000000 */
[----:B------:R-:W-:-:S00]  /*08e0*/  NOP ;  /* 0x0000000000007918 */ /* 0x000fc00000000000 */
[----:B------:R-:W-:-:S00]  /*08f0*/  NOP ;  /* 0x0000000000007918 */ /* 0x000fc00000000000 */
.L_x_3:


//--------------------- .nv.shared._Z10matrix_mulPfS_S_iii --------------------------
	.section	.nv.shared._Z10matrix_mulPfS_S_iii,"aw",@nobits
	.sectionflags	@""
	.align	4
.nv.shared._Z10matrix_mulPfS_S_iii:
	.zero		9216


//--------------------- .nv.shared.reserved.0     --------------------------
	.section	.nv.shared.reserved.0,"aw",@nobits
	.weak		__nv_reservedSMEM_offset_0_alias
	.size		__nv_reservedSMEM_offset_0_alias, 0, 64
	.other		__nv_reservedSMEM_offset_0_alias,@"STO_CUDA_RESERVED_SHARED STV_DEFAULT"
__nv_reservedSMEM_offset_0_alias:
	.zero		0
	.zero		64


//--------------------- .nv.constant0._Z10matrix_mulPfS_S_iii --------------------------
	.section	.nv.constant0._Z10matrix_mulPfS_S_iii,"a",@progbits
	.sectionflags	@""
	.align	4
.nv.constant0._Z10matrix_mulPfS_S_iii:
	.zero		932


//--------------------- SYMBOLS --------------------------

	.type		.nv.reservedSmem.offset0,@object
	.size		.nv.reservedSmem.offset0,0x4
	.type		.nv.reservedSmem.cap,@object
	.size		.nv.reservedSmem.cap,0x4
